	.headerflags	@"EF_CUDA_TEXMODE_UNIFIED EF_CUDA_64BIT_ADDRESS EF_CUDA_ACCELERATORS EF_CUDA_SM90 EF_CUDA_VIRTUAL_SM(EF_CUDA_SM90)"
	.elftype	@"ET_EXEC"


//--------------------- .nv.info                  --------------------------
	.section	.nv.info,"",@"SHT_CUDA_INFO"
	.align	4


	//----- nvinfo : EIATTR_REGCOUNT
	.align		4
        /*0000*/ 	.byte	0x04, 0x2f
        /*0002*/ 	.short	(.L_1 - .L_0)
	.align		4
.L_0:
        /*0004*/ 	.word	index@(triton_poi_fused_cat_2)
        /*0008*/ 	.word	0x00000024


	//----- nvinfo : EIATTR_MIN_STACK_SIZE
	.align		4
.L_1:
        /*000c*/ 	.byte	0x04, 0x12
        /*000e*/ 	.short	(.L_3 - .L_2)
	.align		4
.L_2:
        /*0010*/ 	.word	index@(triton_poi_fused_cat_2)
        /*0014*/ 	.word	0x00000000


	//----- nvinfo : EIATTR_FRAME_SIZE
	.align		4
.L_3:
        /*0018*/ 	.byte	0x04, 0x11
        /*001a*/ 	.short	(.L_5 - .L_4)
	.align		4
.L_4:
        /*001c*/ 	.word	index@(triton_poi_fused_cat_2)
        /*0020*/ 	.word	0x00000000


	//----- nvinfo : EIATTR_MIN_STACK_SIZE
	.align		4
.L_5:
        /*0024*/ 	.byte	0x04, 0x12
        /*0026*/ 	.short	(.L_7 - .L_6)
	.align		4
.L_6:
        /*0028*/ 	.word	index@(triton_poi_fused_cat_2)
        /*002c*/ 	.word	0x00000000
.L_7:


//--------------------- .nv.info.triton_poi_fused_cat_2 --------------------------
	.section	.nv.info.triton_poi_fused_cat_2,"",@"SHT_CUDA_INFO"
	.sectionflags	@""
	.align	4


	//----- nvinfo : EIATTR_CUDA_API_VERSION
	.align		4
        /*0000*/ 	.byte	0x04, 0x37
        /*0002*/ 	.short	(.L_9 - .L_8)
.L_8:
        /*0004*/ 	.word	0x0000007c


	//----- nvinfo : EIATTR_KPARAM_INFO
	.align		4
.L_9:
        /*0008*/ 	.byte	0x04, 0x17
        /*000a*/ 	.short	(.L_11 - .L_10)
.L_10:
        /*000c*/ 	.word	0x00000000
        /*0010*/ 	.short	0x0003
        /*0012*/ 	.short	0x0018
        /*0014*/ 	.byte	0x00, 0xf0, 0x11, 0x00


	//----- nvinfo : EIATTR_KPARAM_INFO
	.align		4
.L_11:
        /*0018*/ 	.byte	0x04, 0x17
        /*001a*/ 	.short	(.L_13 - .L_12)
.L_12:
        /*001c*/ 	.word	0x00000000
        /*0020*/ 	.short	0x0002
        /*0022*/ 	.short	0x0010
        /*0024*/ 	.byte	0x00, 0xf4, 0x21, 0x00


	//----- nvinfo : EIATTR_KPARAM_INFO
	.align		4
.L_13:
        /*0028*/ 	.byte	0x04, 0x17
        /*002a*/ 	.short	(.L_15 - .L_14)
.L_14:
        /*002c*/ 	.word	0x00000000
        /*0030*/ 	.short	0x0001
        /*0032*/ 	.short	0x0008
        /*0034*/ 	.byte	0x00, 0xf4, 0x21, 0x00


	//----- nvinfo : EIATTR_KPARAM_INFO
	.align		4
.L_15:
        /*0038*/ 	.byte	0x04, 0x17
        /*003a*/ 	.short	(.L_17 - .L_16)
.L_16:
        /*003c*/ 	.word	0x00000000
        /*0040*/ 	.short	0x0000
        /*0042*/ 	.short	0x0000
        /*0044*/ 	.byte	0x00, 0xf4, 0x21, 0x00


	//----- nvinfo : EIATTR_SPARSE_MMA_MASK
	.align		4
.L_17:
        /*0048*/ 	.byte	0x03, 0x50
        /*004a*/ 	.short	0x0000


	//----- nvinfo : EIATTR_MAXREG_COUNT
	.align		4
        /*004c*/ 	.byte	0x03, 0x1b
        /*004e*/ 	.short	0x00ff


	//----- nvinfo : EIATTR_EXIT_INSTR_OFFSETS
	.align		4
        /*0050*/ 	.byte	0x04, 0x1c
        /*0052*/ 	.short	(.L_19 - .L_18)


	//   ....[0]....
.L_18:
        /*0054*/ 	.word	0x00000c60


	//   ....[1]....
        /*0058*/ 	.word	0x00000c80


	//----- nvinfo : EIATTR_REQNTID
	.align		4
.L_19:
        /*005c*/ 	.byte	0x04, 0x10
        /*005e*/ 	.short	(.L_21 - .L_20)
.L_20:
        /*0060*/ 	.word	0x00000020
        /*0064*/ 	.word	0x00000001
        /*0068*/ 	.word	0x00000001


	//----- nvinfo : EIATTR_CBANK_PARAM_SIZE
	.align		4
.L_21:
        /*006c*/ 	.byte	0x03, 0x19
        /*006e*/ 	.short	0x001c


	//----- nvinfo : EIATTR_PARAM_CBANK
	.align		4
        /*0070*/ 	.byte	0x04, 0x0a
        /*0072*/ 	.short	(.L_23 - .L_22)
	.align		4
.L_22:
        /*0074*/ 	.word	index@(.nv.constant0.triton_poi_fused_cat_2)
        /*0078*/ 	.short	0x0210
        /*007a*/ 	.short	0x001c


	//----- nvinfo : EIATTR_SW_WAR
	.align		4
.L_23:
        /*007c*/ 	.byte	0x04, 0x36
        /*007e*/ 	.short	(.L_25 - .L_24)
.L_24:
        /*0080*/ 	.word	0x00000008
.L_25:


//--------------------- .nv.callgraph             --------------------------
	.section	.nv.callgraph,"",@"SHT_CUDA_CALLGRAPH"
	.align	4
	.sectionentsize	8
	.align		4
        /*0000*/ 	.word	0x00000000
	.align		4
        /*0004*/ 	.word	0xffffffff
	.align		4
        /*0008*/ 	.word	0x00000000
	.align		4
        /*000c*/ 	.word	0xfffffffe
	.align		4
        /*0010*/ 	.word	0x00000000
	.align		4
        /*0014*/ 	.word	0xfffffffd
	.align		4
        /*0018*/ 	.word	0x00000000
	.align		4
        /*001c*/ 	.word	0xfffffffc


//--------------------- .text.triton_poi_fused_cat_2 --------------------------
	.section	.text.triton_poi_fused_cat_2,"ax",@progbits
	.align	128
        .global         triton_poi_fused_cat_2
        .type           triton_poi_fused_cat_2,@function
        .size           triton_poi_fused_cat_2,(.L_x_1 - triton_poi_fused_cat_2)
        .other          triton_poi_fused_cat_2,@"STO_CUDA_ENTRY STV_DEFAULT"
triton_poi_fused_cat_2:
.text.triton_poi_fused_cat_2:
[----:B------:R-:W0:Y:S01]  /*0000*/  LDC R1, c[0x0][0x28] ;  /* 0x00000a00ff017b82 */ /* 0x000e220000000800 */
[----:B------:R-:W1:Y:S07]  /*0010*/  S2R R0, SR_TID.X ;  /* 0x0000000000007919 */ /* 0x000e6e0000002100 */
[----:B------:R-:W2:Y:S01]  /*0020*/  LDC.64 R16, c[0x0][0x218] ;  /* 0x00008600ff107b82 */ /* 0x000ea20000000a00 */
[----:B------:R-:W-:Y:S01]  /*0030*/  CS2R R18, SRZ ;  /* 0x0000000000127805 */ /* 0x000fe2000001ff00 */
[----:B------:R-:W-:Y:S01]  /*0040*/  ULDC.64 UR4, c[0x0][0x208] ;  /* 0x0000820000047ab9 */ /* 0x000fe20000000a00 */
[----:B------:R-:W3:Y:S01]  /*0050*/  S2R R7, SR_CTAID.X ;  /* 0x0000000000077919 */ /* 0x000ee20000002500 */
[----:B------:R-:W-:Y:S01]  /*0060*/  CS2R R20, SRZ ;  /* 0x0000000000147805 */ /* 0x000fe2000001ff00 */
[----:B-1----:R-:W-:-:S05]  /*0070*/  IMAD.SHL.U32 R0, R0, 0x2, RZ ;  /* 0x0000000200007824 */ /* 0x002fca00078e00ff */
[----:B------:R-:W-:-:S05]  /*0080*/  LOP3.LUT R0, R0, 0x3e, RZ, 0xc0, !PT ;  /* 0x0000003e00007812 */ /* 0x000fca00078ec0ff */
[----:B---3--:R-:W-:Y:S01]  /*0090*/  IMAD R0, R7, 0x40, R0 ;  /* 0x0000004007007824 */ /* 0x008fe200078e0200 */
[----:B------:R-:W-:-:S04]  /*00a0*/  SHF.R.S32.HI R7, RZ, 0x19, R7 ;  /* 0x00000019ff077819 */ /* 0x000fc80000011407 */
[----:B------:R-:W-:-:S04]  /*00b0*/  SHF.R.S32.HI R3, RZ, 0x1f, R0 ;  /* 0x0000001fff037819 */ /* 0x000fc80000011400 */
[----:B------:R-:W-:Y:S02]  /*00c0*/  LEA.HI R4, R3, R0, RZ, 0x2 ;  /* 0x0000000003047211 */ /* 0x000fe400078f10ff */
[----:B------:R-:W1:Y:S02]  /*00d0*/  LDC.64 R2, c[0x0][0x210] ;  /* 0x00008400ff027b82 */ /* 0x000e640000000a00 */
[----:B------:R-:W-:Y:S02]  /*00e0*/  SHF.R.S32.HI R11, RZ, 0x2, R4 ;  /* 0x00000002ff0b7819 */ /* 0x000fe40000011404 */
[----:B------:R-:W-:Y:S02]  /*00f0*/  LOP3.LUT R13, R4, 0xfffffffc, RZ, 0xc0, !PT ;  /* 0xfffffffc040d7812 */ /* 0x000fe400078ec0ff */
[----:B------:R-:W-:-:S04]  /*0100*/  LEA.HI R5, R11, R11, RZ, 0x2 ;  /* 0x0000000b0b057211 */ /* 0x000fc800078f10ff */
[----:B------:R-:W-:Y:S02]  /*0110*/  LOP3.LUT R6, R5, 0xfffffffc, RZ, 0xc0, !PT ;  /* 0xfffffffc05067812 */ /* 0x000fe400078ec0ff */
[----:B------:R-:W-:-:S03]  /*0120*/  SGXT R5, R7, 0x1 ;  /* 0x000000010705781a */ /* 0x000fc60000000200 */
[----:B------:R-:W-:Y:S01]  /*0130*/  IMAD.IADD R11, R11, 0x1, -R6 ;  /* 0x000000010b0b7824 */ /* 0x000fe200078e0a06 */
[----:B------:R-:W-:-:S04]  /*0140*/  LEA.HI R6, R5, R0, RZ, 0x4 ;  /* 0x0000000005067211 */ /* 0x000fc800078f20ff */
[----:B------:R-:W-:Y:S02]  /*0150*/  ISETP.NE.AND P2, PT, R11, 0x2, PT ;  /* 0x000000020b00780c */ /* 0x000fe40003f45270 */
[----:B------:R-:W-:Y:S02]  /*0160*/  LOP3.LUT R5, R6, 0xfffffff0, RZ, 0xc0, !PT ;  /* 0xfffffff006057812 */ /* 0x000fe400078ec0ff */
[C---:B------:R-:W-:Y:S02]  /*0170*/  ISETP.LT.AND P5, PT, R0.reuse, 0x40, !P2 ;  /* 0x000000400000780c */ /* 0x040fe400057a1270 */
[----:B------:R-:W-:Y:S02]  /*0180*/  IADD3 R13, R5, R0, -R13 ;  /* 0x00000000050d7210 */ /* 0x000fe40007ffe80d */
[----:B------:R-:W-:Y:S02]  /*0190*/  ISETP.GT.AND P1, PT, R11, 0x2, PT ;  /* 0x000000020b00780c */ /* 0x000fe40003f24270 */
[----:B------:R-:W-:Y:S01]  /*01a0*/  SHF.R.S32.HI R6, RZ, 0x4, R6 ;  /* 0x00000004ff067819 */ /* 0x000fe20000011406 */
[----:B-1----:R-:W-:Y:S01]  /*01b0*/  IMAD.WIDE R4, R13, 0x4, R2 ;  /* 0x000000040d047825 */ /* 0x002fe200078e0202 */
[----:B------:R-:W-:-:S03]  /*01c0*/  ISETP.LT.AND P0, PT, R0, 0x40, P1 ;  /* 0x000000400000780c */ /* 0x000fc60000f01270 */
[----:B------:R-:W-:Y:S02]  /*01d0*/  IMAD R7, R6, 0x3, RZ ;  /* 0x0000000306077824 */ /* 0x000fe400078e02ff */
[----:B------:R-:W-:Y:S01]  /*01e0*/  VIADD R9, R13, 0x4 ;  /* 0x000000040d097836 */ /* 0x000fe20000000000 */
[----:B------:R-:W3:Y:S01]  /*01f0*/  @P5 LDG.E.EL.64 R18, desc[UR4][R4.64] ;  /* 0x0000000404125981 */ /* 0x000ee2000c2e1b00 */
[----:B--2---:R-:W-:Y:S01]  /*0200*/  IMAD.WIDE R16, R7, 0x4, R16 ;  /* 0x0000000407107825 */ /* 0x004fe200078e0210 */
[----:B------:R-:W-:-:S03]  /*0210*/  CS2R R22, SRZ ;  /* 0x0000000000167805 */ /* 0x000fc6000001ff00 */
[----:B------:R-:W-:Y:S01]  /*0220*/  IMAD.WIDE R8, R9, 0x4, R2 ;  /* 0x0000000409087825 */ /* 0x000fe200078e0202 */
[----:B------:R-:W-:Y:S02]  /*0230*/  CS2R R14, SRZ ;  /* 0x00000000000e7805 */ /* 0x000fe4000001ff00 */
[----:B------:R-:W2:Y:S01]  /*0240*/  @P0 LDG.E.EL R23, desc[UR4][R16.64+0x4] ;  /* 0x0000040410170981 */ /* 0x000ea2000c2e1900 */
[----:B------:R-:W-:-:S03]  /*0250*/  VIADD R7, R13, 0x8 ;  /* 0x000000080d077836 */ /* 0x000fc60000000000 */
[----:B------:R-:W4:Y:S01]  /*0260*/  @P5 LDG.E.EL.64 R20, desc[UR4][R8.64] ;  /* 0x0000000408145981 */ /* 0x000f22000c2e1b00 */
[----:B------:R-:W-:Y:S01]  /*0270*/  IMAD.WIDE R6, R7, 0x4, R2 ;  /* 0x0000000407067825 */ /* 0x000fe200078e0202 */
[----:B------:R-:W-:Y:S02]  /*0280*/  CS2R R24, SRZ ;  /* 0x0000000000187805 */ /* 0x000fe4000001ff00 */
[----:B------:R-:W5:Y:S04]  /*0290*/  @P0 LDG.E.EL R22, desc[UR4][R16.64] ;  /* 0x0000000410160981 */ /* 0x000f68000c2e1900 */
[----:B------:R-:W5:Y:S04]  /*02a0*/  @P5 LDG.E.EL.64 R14, desc[UR4][R6.64] ;  /* 0x00000004060e5981 */ /* 0x000f68000c2e1b00 */
[----:B------:R-:W5:Y:S04]  /*02b0*/  @P0 LDG.E.EL R25, desc[UR4][R16.64+0x4] ;  /* 0x0000040410190981 */ /* 0x000f68000c2e1900 */
[----:B------:R-:W5:Y:S01]  /*02c0*/  @P0 LDG.E.EL R24, desc[UR4][R16.64] ;  /* 0x0000000410180981 */ /* 0x000f62000c2e1900 */
[----:B------:R-:W-:-:S06]  /*02d0*/  IMAD.MOV.U32 R27, RZ, RZ, RZ ;  /* 0x000000ffff1b7224 */ /* 0x000fcc00078e00ff */
[----:B------:R-:W5:Y:S01]  /*02e0*/  @P0 LDG.E.EL R27, desc[UR4][R16.64+0x8] ;  /* 0x00000804101b0981 */ /* 0x000f62000c2e1900 */
[----:B------:R-:W-:-:S06]  /*02f0*/  IMAD.MOV.U32 R29, RZ, RZ, RZ ;  /* 0x000000ffff1d7224 */ /* 0x000fcc00078e00ff */
[----:B------:R1:W5:Y:S01]  /*0300*/  @P0 LDG.E.EL R29, desc[UR4][R16.64+0x8] ;  /* 0x00000804101d0981 */ /* 0x000362000c2e1900 */
[----:B------:R-:W-:Y:S01]  /*0310*/  CS2R R30, SRZ ;  /* 0x00000000001e7805 */ /* 0x000fe2000001ff00 */
[----:B------:R-:W-:Y:S01]  /*0320*/  VIADD R13, R13, 0xc ;  /* 0x0000000c0d0d7836 */ /* 0x000fe20000000000 */
[----:B---3--:R-:W-:Y:S02]  /*0330*/  SEL R10, R19, RZ, P5 ;  /* 0x000000ff130a7207 */ /* 0x008fe40002800000 */
[----:B------:R-:W-:Y:S02]  /*0340*/  SEL R12, R18, RZ, P5 ;  /* 0x000000ff120c7207 */ /* 0x000fe40002800000 */
[----:B------:R-:W-:Y:S02]  /*0350*/  FSETP.NAN.AND P6, PT, R10, R10, PT ;  /* 0x0000000a0a00720b */ /* 0x000fe40003fc8000 */
[----:B------:R-:W-:Y:S02]  /*0360*/  FSETP.NAN.AND P4, PT, R12, R12, PT ;  /* 0x0000000c0c00720b */ /* 0x000fe40003f88000 */
[----:B--2---:R-:W-:-:S02]  /*0370*/  SEL R23, R23, RZ, P0 ;  /* 0x000000ff17177207 */ /* 0x004fc40000000000 */
[----:B----4-:R-:W-:-:S03]  /*0380*/  SEL R21, R21, RZ, P5 ;  /* 0x000000ff15157207 */ /* 0x010fc60002800000 */
[----:B-1----:R-:W-:Y:S01]  /*0390*/  FADD R17, R23, -R23 ;  /* 0x8000001717117221 */ /* 0x002fe20000000000 */
[-C--:B------:R-:W-:Y:S02]  /*03a0*/  FSETP.GT.AND P3, PT, R10, R21.reuse, PT ;  /* 0x000000150a00720b */ /* 0x080fe40003f64000 */
[----:B-----5:R-:W-:Y:S02]  /*03b0*/  SEL R19, R15, RZ, P5 ;  /* 0x000000ff0f137207 */ /* 0x020fe40002800000 */
[----:B------:R-:W-:Y:S01]  /*03c0*/  SEL R15, R20, RZ, P5 ;  /* 0x000000ff140f7207 */ /* 0x000fe20002800000 */
[----:B------:R-:W-:Y:S01]  /*03d0*/  FMUL R17, R17, 1.4426950216293334961 ;  /* 0x3fb8aa3b11117820 */ /* 0x000fe20000400000 */
[----:B------:R-:W-:Y:S02]  /*03e0*/  @!P6 FSEL R10, R10, R21, P3 ;  /* 0x000000150a0ae208 */ /* 0x000fe40001800000 */
[----:B------:R-:W-:Y:S02]  /*03f0*/  FSETP.GT.AND P6, PT, R12, R15, PT ;  /* 0x0000000f0c00720b */ /* 0x000fe40003fc4000 */
[----:B------:R-:W-:-:S02]  /*0400*/  SEL R22, R22, RZ, P0 ;  /* 0x000000ff16167207 */ /* 0x000fc40000000000 */
[----:B------:R-:W-:Y:S02]  /*0410*/  @!P4 FSEL R12, R12, R15, P6 ;  /* 0x0000000f0c0cc208 */ /* 0x000fe40003000000 */
[----:B------:R-:W-:Y:S02]  /*0420*/  FSETP.GT.AND P3, PT, R10, R19, PT ;  /* 0x000000130a00720b */ /* 0x000fe40003f64000 */
[----:B------:R-:W-:Y:S02]  /*0430*/  FSETP.GEU.AND P6, PT, R17, -126, PT ;  /* 0xc2fc00001100780b */ /* 0x000fe40003fce000 */
[----:B------:R-:W-:Y:S01]  /*0440*/  SEL R25, R25, RZ, P0 ;  /* 0x000000ff19197207 */ /* 0x000fe20000000000 */
[----:B------:R-:W-:Y:S01]  /*0450*/  FADD R16, R22, -R22 ;  /* 0x8000001616107221 */ /* 0x000fe20000000000 */
[----:B------:R-:W-:-:S03]  /*0460*/  FSETP.NAN.AND P4, PT, R10, R10, PT ;  /* 0x0000000a0a00720b */ /* 0x000fc60003f88000 */
[----:B------:R-:W-:Y:S01]  /*0470*/  FADD R25, R25, -R25 ;  /* 0x8000001919197221 */ /* 0x000fe20000000000 */
[----:B------:R-:W-:-:S03]  /*0480*/  FMUL R16, R16, 1.4426950216293334961 ;  /* 0x3fb8aa3b10107820 */ /* 0x000fc60000400000 */
[----:B------:R-:W-:Y:S01]  /*0490*/  FMUL R25, R25, 1.4426950216293334961 ;  /* 0x3fb8aa3b19197820 */ /* 0x000fe20000400000 */
[----:B------:R-:W-:Y:S01]  /*04a0*/  @!P3 FSEL R10, R10, R19, P4 ;  /* 0x000000130a0ab208 */ /* 0x000fe20002000000 */
[----:B------:R-:W-:Y:S01]  /*04b0*/  @!P6 FMUL R17, R17, 0.5 ;  /* 0x3f0000001111e820 */ /* 0x000fe20000400000 */
[----:B------:R-:W-:Y:S02]  /*04c0*/  FSETP.GEU.AND P3, PT, R16, -126, PT ;  /* 0xc2fc00001000780b */ /* 0x000fe40003f6e000 */
[----:B------:R-:W-:Y:S01]  /*04d0*/  FSETP.GEU.AND P4, PT, R25, -126, PT ;  /* 0xc2fc00001900780b */ /* 0x000fe20003f8e000 */
[----:B------:R-:W1:Y:S01]  /*04e0*/  MUFU.EX2 R23, R17 ;  /* 0x0000001100177308 */ /* 0x000e620000000800 */
[----:B------:R-:W-:-:S04]  /*04f0*/  SEL R15, R14, RZ, P5 ;  /* 0x000000ff0e0f7207 */ /* 0x000fc80002800000 */
[----:B------:R-:W-:-:S05]  /*0500*/  FSETP.GT.AND P5, PT, R12, R15, PT ;  /* 0x0000000f0c00720b */ /* 0x000fca0003fa4000 */
[----:B------:R-:W-:Y:S02]  /*0510*/  @!P3 FMUL R16, R16, 0.5 ;  /* 0x3f0000001010b820 */ /* 0x000fe40000400000 */
[----:B------:R-:W-:Y:S02]  /*0520*/  @!P4 FMUL R25, R25, 0.5 ;  /* 0x3f0000001919c820 */ /* 0x000fe40000400000 */
[----:B------:R-:W2:Y:S01]  /*0530*/  MUFU.EX2 R22, R16 ;  /* 0x0000001000167308 */ /* 0x000ea20000000800 */
[----:B-1----:R-:W-:Y:S01]  /*0540*/  @!P6 FMUL R23, R23, R23 ;  /* 0x000000171717e220 */ /* 0x002fe20000400000 */
[----:B------:R-:W-:-:S06]  /*0550*/  FSETP.NAN.AND P6, PT, R12, R12, PT ;  /* 0x0000000c0c00720b */ /* 0x000fcc0003fc8000 */
[----:B------:R-:W1:Y:S01]  /*0560*/  MUFU.EX2 R26, R25 ;  /* 0x00000019001a7308 */ /* 0x000e620000000800 */
[----:B------:R-:W-:Y:S02]  /*0570*/  @!P5 FSEL R12, R12, R15, P6 ;  /* 0x0000000f0c0cd208 */ /* 0x000fe40003000000 */
[----:B------:R-:W-:Y:S02]  /*0580*/  FSETP.GT.AND P5, PT, R23, 8.50705917302346158658e+37, PT ;  /* 0x7e8000001700780b */ /* 0x000fe40003fa4000 */
[----:B------:R-:W-:Y:S01]  /*0590*/  SEL R24, R24, RZ, P0 ;  /* 0x000000ff18187207 */ /* 0x000fe20000000000 */
[----:B--2---:R-:W-:-:S04]  /*05a0*/  @!P3 FMUL R22, R22, R22 ;  /* 0x000000161616b220 */ /* 0x004fc80000400000 */
[----:B------:R-:W-:Y:S01]  /*05b0*/  FADD R24, R24, -R24 ;  /* 0x8000001818187221 */ /* 0x000fe20000000000 */
[----:B------:R-:W-:-:S03]  /*05c0*/  FSETP.GEU.AND P6, PT, R23, 1.175494350822287508e-38, PT ;  /* 0x008000001700780b */ /* 0x000fc60003fce000 */
[----:B------:R-:W-:Y:S01]  /*05d0*/  FMUL R24, R24, 1.4426950216293334961 ;  /* 0x3fb8aa3b18187820 */ /* 0x000fe20000400000 */
[----:B-1----:R-:W-:Y:S01]  /*05e0*/  @!P4 FMUL R26, R26, R26 ;  /* 0x0000001a1a1ac220 */ /* 0x002fe20000400000 */
[----:B------:R-:W-:Y:S01]  /*05f0*/  FSETP.GT.AND P3, PT, R22, 8.50705917302346158658e+37, PT ;  /* 0x7e8000001600780b */ /* 0x000fe20003f64000 */
[----:B------:R-:W-:Y:S01]  /*0600*/  @P5 FMUL R23, R23, 0.25 ;  /* 0x3e80000017175820 */ /* 0x000fe20000400000 */
[----:B------:R-:W-:Y:S02]  /*0610*/  SEL R27, R27, RZ, P0 ;  /* 0x000000ff1b1b7207 */ /* 0x000fe40000000000 */
[----:B------:R-:W-:Y:S02]  /*0620*/  FSETP.GEU.AND P5, PT, R24, -126, PT ;  /* 0xc2fc00001800780b */ /* 0x000fe40003fae000 */
[----:B------:R-:W-:Y:S01]  /*0630*/  FSETP.GT.AND P4, PT, R26, 8.50705917302346158658e+37, PT ;  /* 0x7e8000001a00780b */ /* 0x000fe20003f84000 */
[----:B------:R-:W-:Y:S01]  /*0640*/  FADD R14, R27, -R27 ;  /* 0x8000001b1b0e7221 */ /* 0x000fe20000000000 */
[----:B------:R-:W-:Y:S01]  /*0650*/  @!P6 FMUL R23, R23, 16777216 ;  /* 0x4b8000001717e820 */ /* 0x000fe20000400000 */
[----:B------:R-:W-:-:S02]  /*0660*/  FSETP.GEU.AND P6, PT, R22, 1.175494350822287508e-38, PT ;  /* 0x008000001600780b */ /* 0x000fc40003fce000 */
[----:B------:R-:W-:Y:S02]  /*0670*/  FMUL R14, R14, 1.4426950216293334961 ;  /* 0x3fb8aa3b0e0e7820 */ /* 0x000fe40000400000 */
[----:B------:R-:W-:Y:S01]  /*0680*/  @P3 FMUL R22, R22, 0.25 ;  /* 0x3e80000016163820 */ /* 0x000fe20000400000 */
[----:B------:R-:W-:-:S03]  /*0690*/  FSETP.GEU.AND P3, PT, R26, 1.175494350822287508e-38, PT ;  /* 0x008000001a00780b */ /* 0x000fc60003f6e000 */
[----:B------:R-:W-:Y:S02]  /*06a0*/  @!P5 FMUL R24, R24, 0.5 ;  /* 0x3f0000001818d820 */ /* 0x000fe40000400000 */
[----:B------:R-:W-:Y:S01]  /*06b0*/  @P4 FMUL R26, R26, 0.25 ;  /* 0x3e8000001a1a4820 */ /* 0x000fe20000400000 */
[----:B------:R-:W-:Y:S01]  /*06c0*/  FSETP.GEU.AND P4, PT, R14, -126, PT ;  /* 0xc2fc00000e00780b */ /* 0x000fe20003f8e000 */
[----:B------:R-:W1:Y:S01]  /*06d0*/  MUFU.EX2 R28, R24 ;  /* 0x00000018001c7308 */ /* 0x000e620000000800 */
[----:B------:R-:W-:-:S05]  /*06e0*/  SEL R29, R29, RZ, P0 ;  /* 0x000000ff1d1d7207 */ /* 0x000fca0000000000 */
[----:B------:R-:W-:-:S04]  /*06f0*/  FADD R29, R29, -R29 ;  /* 0x8000001d1d1d7221 */ /* 0x000fc80000000000 */
[----:B------:R-:W-:Y:S02]  /*0700*/  FMUL R29, R29, 1.4426950216293334961 ;  /* 0x3fb8aa3b1d1d7820 */ /* 0x000fe40000400000 */
[----:B------:R-:W-:Y:S01]  /*0710*/  @!P4 FMUL R14, R14, 0.5 ;  /* 0x3f0000000e0ec820 */ /* 0x000fe20000400000 */
[----:B-1----:R-:W-:-:S03]  /*0720*/  @!P5 FMUL R28, R28, R28 ;  /* 0x0000001c1c1cd220 */ /* 0x002fc60000400000 */
[----:B------:R-:W1:Y:S01]  /*0730*/  MUFU.EX2 R27, R14 ;  /* 0x0000000e001b7308 */ /* 0x000e620000000800 */
[----:B------:R-:W-:Y:S01]  /*0740*/  FSETP.GEU.AND P5, PT, R29, -126, PT ;  /* 0xc2fc00001d00780b */ /* 0x000fe20003fae000 */
[----:B------:R-:W-:Y:S01]  /*0750*/  @!P6 FMUL R22, R22, 16777216 ;  /* 0x4b8000001616e820 */ /* 0x000fe20000400000 */
[----:B------:R-:W-:-:S11]  /*0760*/  FSETP.GT.AND P6, PT, R28, 8.50705917302346158658e+37, PT ;  /* 0x7e8000001c00780b */ /* 0x000fd60003fc4000 */
[----:B------:R-:W-:Y:S01]  /*0770*/  @!P5 FMUL R29, R29, 0.5 ;  /* 0x3f0000001d1dd820 */ /* 0x000fe20000400000 */
[----:B-1----:R-:W-:Y:S01]  /*0780*/  @!P4 FMUL R27, R27, R27 ;  /* 0x0000001b1b1bc220 */ /* 0x002fe20000400000 */
[----:B------:R-:W-:-:S04]  /*0790*/  FSETP.GEU.AND P4, PT, R28, 1.175494350822287508e-38, PT ;  /* 0x008000001c00780b */ /* 0x000fc80003f8e000 */
[----:B------:R-:W1:Y:S01]  /*07a0*/  MUFU.EX2 R29, R29 ;  /* 0x0000001d001d7308 */ /* 0x000e620000000800 */
[----:B------:R-:W-:Y:S01]  /*07b0*/  @!P3 FMUL R26, R26, 16777216 ;  /* 0x4b8000001a1ab820 */ /* 0x000fe20000400000 */
[----:B------:R-:W-:Y:S01]  /*07c0*/  @P6 FMUL R28, R28, 0.25 ;  /* 0x3e8000001c1c6820 */ /* 0x000fe20000400000 */
[----:B------:R-:W-:-:S06]  /*07d0*/  FSETP.GT.AND P3, PT, R27, 8.50705917302346158658e+37, PT ;  /* 0x7e8000001b00780b */ /* 0x000fcc0003f64000 */
[----:B------:R-:W-:Y:S01]  /*07e0*/  @!P4 FMUL R28, R28, 16777216 ;  /* 0x4b8000001c1cc820 */ /* 0x000fe20000400000 */
[----:B------:R-:W-:Y:S02]  /*07f0*/  FSETP.GEU.AND P4, PT, R27, 1.175494350822287508e-38, PT ;  /* 0x008000001b00780b */ /* 0x000fe40003f8e000 */
[----:B------:R-:W-:Y:S01]  /*0800*/  ISETP.NE.AND P6, PT, R11, 0x1, PT ;  /* 0x000000010b00780c */ /* 0x000fe20003fc5270 */
[----:B-1----:R-:W-:-:S03]  /*0810*/  @!P5 FMUL R29, R29, R29 ;  /* 0x0000001d1d1dd220 */ /* 0x002fc60000400000 */
[----:B------:R-:W-:Y:S01]  /*0820*/  @P3 FMUL R27, R27, 0.25 ;  /* 0x3e8000001b1b3820 */ /* 0x000fe20000400000 */
[----:B------:R-:W-:Y:S02]  /*0830*/  ISETP.LT.AND P3, PT, R0, 0x40, !P6 ;  /* 0x000000400000780c */ /* 0x000fe40007761270 */
[----:B------:R-:W-:Y:S02]  /*0840*/  FSETP.GT.AND P5, PT, R29, 8.50705917302346158658e+37, PT ;  /* 0x7e8000001d00780b */ /* 0x000fe40003fa4000 */
[----:B------:R-:W-:Y:S02]  /*0850*/  CS2R R14, SRZ ;  /* 0x00000000000e7805 */ /* 0x000fe4000001ff00 */
[----:B------:R-:W-:Y:S01]  /*0860*/  @!P4 FMUL R27, R27, 16777216 ;  /* 0x4b8000001b1bc820 */ /* 0x000fe20000400000 */
[----:B------:R-:W-:Y:S02]  /*0870*/  FSETP.GEU.AND P4, PT, R29, 1.175494350822287508e-38, PT ;  /* 0x008000001d00780b */ /* 0x000fe40003f8e000 */
[----:B------:R-:W-:-:S02]  /*0880*/  CS2R R24, SRZ ;  /* 0x0000000000187805 */ /* 0x000fc4000001ff00 */
[----:B------:R-:W-:Y:S01]  /*0890*/  CS2R R20, SRZ ;  /* 0x0000000000147805 */ /* 0x000fe2000001ff00 */
[----:B------:R-:W2:Y:S01]  /*08a0*/  @P0 LDG.E.EL.64 R14, desc[UR4][R8.64] ;  /* 0x00000004080e0981 */ /* 0x000ea2000c2e1b00 */
[----:B------:R-:W-:Y:S02]  /*08b0*/  CS2R R18, SRZ ;  /* 0x0000000000127805 */ /* 0x000fe4000001ff00 */
[----:B------:R-:W-:Y:S01]  /*08c0*/  CS2R R16, SRZ ;  /* 0x0000000000107805 */ /* 0x000fe2000001ff00 */
[----:B------:R-:W3:Y:S01]  /*08d0*/  @P3 LDG.E.EL.64 R30, desc[UR4][R4.64] ;  /* 0x00000004041e3981 */ /* 0x000ee2000c2e1b00 */
[----:B------:R-:W-:Y:S01]  /*08e0*/  @P5 FMUL R29, R29, 0.25 ;  /* 0x3e8000001d1d5820 */ /* 0x000fe20000400000 */
[----:B------:R-:W-:Y:S02]  /*08f0*/  ISETP.GE.AND P5, PT, R11, 0x1, PT ;  /* 0x000000010b00780c */ /* 0x000fe40003fa6270 */
[----:B------:R-:W4:Y:S04]  /*0900*/  @P3 LDG.E.EL.64 R24, desc[UR4][R8.64] ;  /* 0x0000000408183981 */ /* 0x000f28000c2e1b00 */
[----:B------:R1:W5:Y:S01]  /*0910*/  @P0 LDG.E.EL.64 R20, desc[UR4][R4.64] ;  /* 0x0000000404140981 */ /* 0x000362000c2e1b00 */
[----:B------:R-:W-:Y:S01]  /*0920*/  @!P4 FMUL R29, R29, 16777216 ;  /* 0x4b8000001d1dc820 */ /* 0x000fe20000400000 */
[----:B------:R-:W-:-:S02]  /*0930*/  ISETP.LT.AND P4, PT, R0, 0x40, !P5 ;  /* 0x000000400000780c */ /* 0x000fc40006f81270 */
[----:B------:R-:W5:Y:S04]  /*0940*/  @P0 LDG.E.EL.64 R18, desc[UR4][R6.64] ;  /* 0x0000000406120981 */ /* 0x000f68000c2e1b00 */
[----:B------:R-:W5:Y:S01]  /*0950*/  @P3 LDG.E.EL.64 R16, desc[UR4][R6.64] ;  /* 0x0000000406103981 */ /* 0x000f62000c2e1b00 */
[----:B-1----:R-:W-:Y:S01]  /*0960*/  IMAD.WIDE R4, R13, 0x4, R2 ;  /* 0x000000040d047825 */ /* 0x002fe200078e0202 */
[----:B------:R-:W-:-:S06]  /*0970*/  CS2R R2, SRZ ;  /* 0x0000000000027805 */ /* 0x000fcc000001ff00 */
[----:B------:R1:W5:Y:S01]  /*0980*/  @P4 LDG.E.EL.64 R2, desc[UR4][R4.64] ;  /* 0x0000000404024981 */ /* 0x000362000c2e1b00 */
[----:B------:R-:W1:Y:S08]  /*0990*/  MUFU.RCP R8, R23 ;  /* 0x0000001700087308 */ /* 0x000e700000001000 */
[----:B------:R-:W1:Y:S02]  /*09a0*/  MUFU.RCP R13, R26 ;  /* 0x0000001a000d7308 */ /* 0x000e640000001000 */
[----:B-1----:R-:W1:Y:S06]  /*09b0*/  LDC.64 R4, c[0x0][0x220] ;  /* 0x00008800ff047b82 */ /* 0x002e6c0000000a00 */
[----:B------:R-:W1:Y:S01]  /*09c0*/  MUFU.RCP R9, R22 ;  /* 0x0000001600097308 */ /* 0x000e620000001000 */
[----:B------:R-:W-:-:S07]  /*09d0*/  FMUL R23, R23, R8 ;  /* 0x0000000817177220 */ /* 0x000fce0000400000 */
[----:B------:R-:W1:Y:S01]  /*09e0*/  MUFU.RCP R11, R28 ;  /* 0x0000001c000b7308 */ /* 0x000e620000001000 */
[----:B0-----:R-:W-:-:S07]  /*09f0*/  FMUL R26, R26, R13 ;  /* 0x0000000d1a1a7220 */ /* 0x001fce0000400000 */
[----:B------:R-:W0:Y:S08]  /*0a00*/  MUFU.RCP R6, R27 ;  /* 0x0000001b00067308 */ /* 0x000e300000001000 */
[----:B------:R-:W1:Y:S02]  /*0a10*/  MUFU.RCP R8, R29 ;  /* 0x0000001d00087308 */ /* 0x000e640000001000 */
[----:B-1----:R-:W-:Y:S01]  /*0a20*/  FMUL R9, R22, R9 ;  /* 0x0000000916097220 */ /* 0x002fe20000400000 */
[----:B------:R-:W-:Y:S01]  /*0a30*/  FMUL R28, R28, R11 ;  /* 0x0000000b1c1c7220 */ /* 0x000fe20000400000 */
[----:B0-----:R-:W-:Y:S01]  /*0a40*/  FMUL R6, R27, R6 ;  /* 0x000000061b067220 */ /* 0x001fe20000400000 */
[----:B------:R-:W-:Y:S01]  /*0a50*/  FMUL R29, R29, R8 ;  /* 0x000000081d1d7220 */ /* 0x000fe20000400000 */
[----:B------:R-:W-:Y:S01]  /*0a60*/  IMAD.WIDE R4, R0, 0x4, R4 ;  /* 0x0000000400047825 */ /* 0x000fe200078e0204 */
[----:B--2---:R-:W-:-:S02]  /*0a70*/  SEL R14, R14, RZ, P0 ;  /* 0x000000ff0e0e7207 */ /* 0x004fc40000000000 */
[----:B------:R-:W-:Y:S02]  /*0a80*/  SEL R15, R15, RZ, P0 ;  /* 0x000000ff0f0f7207 */ /* 0x000fe40000000000 */
[----:B---3--:R-:W-:Y:S01]  /*0a90*/  SEL R33, R30, RZ, P3 ;  /* 0x000000ff1e217207 */ /* 0x008fe20001800000 */
[----:B------:R-:W-:Y:S01]  /*0aa0*/  FMUL R14, R23, R14 ;  /* 0x0000000e170e7220 */ /* 0x000fe20000400000 */
[----:B------:R-:W-:Y:S01]  /*0ab0*/  SEL R30, R31, RZ, P3 ;  /* 0x000000ff1f1e7207 */ /* 0x000fe20001800000 */
[----:B------:R-:W-:Y:S01]  /*0ac0*/  FMUL R15, R26, R15 ;  /* 0x0000000f1a0f7220 */ /* 0x000fe20000400000 */
[----:B----4-:R-:W-:Y:S02]  /*0ad0*/  SEL R24, R24, RZ, P3 ;  /* 0x000000ff18187207 */ /* 0x010fe40001800000 */
[----:B------:R-:W-:Y:S02]  /*0ae0*/  SEL R25, R25, RZ, P3 ;  /* 0x000000ff19197207 */ /* 0x000fe40001800000 */
[----:B-----5:R-:W-:-:S02]  /*0af0*/  SEL R20, R20, RZ, P0 ;  /* 0x000000ff14147207 */ /* 0x020fc40000000000 */
[----:B------:R-:W-:Y:S02]  /*0b00*/  SEL R21, R21, RZ, P0 ;  /* 0x000000ff15157207 */ /* 0x000fe40000000000 */
[----:B------:R-:W-:Y:S02]  /*0b10*/  SEL R18, R18, RZ, P0 ;  /* 0x000000ff12127207 */ /* 0x000fe40000000000 */
[----:B------:R-:W-:Y:S02]  /*0b20*/  SEL R19, R19, RZ, P0 ;  /* 0x000000ff13137207 */ /* 0x000fe40000000000 */
[----:B------:R-:W-:Y:S01]  /*0b30*/  ISETP.GE.AND P0, PT, R0, 0x40, PT ;  /* 0x000000400000780c */ /* 0x000fe20003f06270 */
[----:B------:R-:W-:Y:S01]  /*0b40*/  FADD R33, R33, R24 ;  /* 0x0000001821217221 */ /* 0x000fe20000000000 */
[----:B------:R-:W-:Y:S01]  /*0b50*/  SEL R16, R16, RZ, P3 ;  /* 0x000000ff10107207 */ /* 0x000fe20001800000 */
[----:B------:R-:W-:Y:S01]  /*0b60*/  FADD R30, R30, R25 ;  /* 0x000000191e1e7221 */ /* 0x000fe20000000000 */
[----:B------:R-:W-:Y:S01]  /*0b70*/  SEL R17, R17, RZ, P3 ;  /* 0x000000ff11117207 */ /* 0x000fe20001800000 */
[----:B------:R-:W-:Y:S01]  /*0b80*/  FFMA R9, R9, R20, R14 ;  /* 0x0000001409097223 */ /* 0x000fe2000000000e */
[----:B------:R-:W-:Y:S01]  /*0b90*/  FFMA R28, R28, R21, R15 ;  /* 0x000000151c1c7223 */ /* 0x000fe2000000000f */
[----:B------:R-:W-:-:S02]  /*0ba0*/  FADD R16, R33, R16 ;  /* 0x0000001021107221 */ /* 0x000fc40000000000 */
[----:B------:R-:W-:Y:S01]  /*0bb0*/  FFMA R18, R6, R18, R9 ;  /* 0x0000001206127223 */ /* 0x000fe20000000009 */
[----:B------:R-:W-:Y:S01]  /*0bc0*/  FFMA R19, R29, R19, R28 ;  /* 0x000000131d137223 */ /* 0x000fe2000000001c */
[----:B------:R-:W-:Y:S01]  /*0bd0*/  FADD R17, R30, R17 ;  /* 0x000000111e117221 */ /* 0x000fe20000000000 */
[----:B------:R-:W-:Y:S02]  /*0be0*/  FMUL R7, R16, 0.3333333432674407959 ;  /* 0x3eaaaaab10077820 */ /* 0x000fe40000400000 */
[----:B------:R-:W-:Y:S01]  /*0bf0*/  @P2 FSEL R12, R18, RZ, P1 ;  /* 0x000000ff120c2208 */ /* 0x000fe20000800000 */
[----:B------:R-:W-:Y:S01]  /*0c00*/  FMUL R17, R17, 0.3333333432674407959 ;  /* 0x3eaaaaab11117820 */ /* 0x000fe20000400000 */
[----:B------:R-:W-:Y:S02]  /*0c10*/  @P2 FSEL R10, R19, RZ, P1 ;  /* 0x000000ff130a2208 */ /* 0x000fe40000800000 */
[----:B------:R-:W-:Y:S02]  /*0c20*/  SEL R2, R2, RZ, P4 ;  /* 0x000000ff02027207 */ /* 0x000fe40002000000 */
[----:B------:R-:W-:-:S02]  /*0c30*/  SEL R3, R3, RZ, P4 ;  /* 0x000000ff03037207 */ /* 0x000fc40002000000 */
[----:B------:R-:W-:Y:S02]  /*0c40*/  @P5 FSEL R2, R7, R12, !P6 ;  /* 0x0000000c07025208 */ /* 0x000fe40007000000 */
[----:B------:R-:W-:Y:S01]  /*0c50*/  @P5 FSEL R3, R17, R10, !P6 ;  /* 0x0000000a11035208 */ /* 0x000fe20007000000 */
[----:B------:R-:W-:Y:S06]  /*0c60*/  @P0 EXIT ;  /* 0x000000000000094d */ /* 0x000fec0003800000 */
[----:B------:R-:W-:Y:S01]  /*0c70*/  STG.E.64 desc[UR4][R4.64], R2 ;  /* 0x0000000204007986 */ /* 0x000fe2000c101b04 */
[----:B------:R-:W-:Y:S05]  /*0c80*/  EXIT ;  /* 0x000000000000794d */ /* 0x000fea0003800000 */
.L_x_0:
[----:B------:R-:W-:-:S00]  /*0c90*/  BRA `(.L_x_0) ;  /* 0xfffffffc00fc7947 */ /* 0x000fc0000383ffff */
[----:B------:R-:W-:-:S00]  /*0ca0*/  NOP ;  /* 0x0000000000007918 */ /* 0x000fc00000000000 */
        /* <DEDUP_REMOVED lines=13> */
.L_x_1:


//--------------------- .nv.constant0.triton_poi_fused_cat_2 --------------------------
	.section	.nv.constant0.triton_poi_fused_cat_2,"a",@progbits
	.sectionflags	@""
	.align	4
.nv.constant0.triton_poi_fused_cat_2:
	.zero		556
